	.headerflags	@"EF_CUDA_TEXMODE_UNIFIED EF_CUDA_64BIT_ADDRESS EF_CUDA_ACCELERATORS EF_CUDA_SM90 EF_CUDA_VIRTUAL_SM(EF_CUDA_SM90)"
	.elftype	@"ET_EXEC"


//--------------------- .nv.info                  --------------------------
	.section	.nv.info,"",@"SHT_CUDA_INFO"
	.align	4


	//----- nvinfo : EIATTR_REGCOUNT
	.align		4
        /*0000*/ 	.byte	0x04, 0x2f
        /*0002*/ 	.short	(.L_1 - .L_0)
	.align		4
.L_0:
        /*0004*/ 	.word	index@(triton_poi_fused_add_addmm_4)
        /*0008*/ 	.word	0x00000018


	//----- nvinfo : EIATTR_MIN_STACK_SIZE
	.align		4
.L_1:
        /*000c*/ 	.byte	0x04, 0x12
        /*000e*/ 	.short	(.L_3 - .L_2)
	.align		4
.L_2:
        /*0010*/ 	.word	index@(triton_poi_fused_add_addmm_4)
        /*0014*/ 	.word	0x00000000


	//----- nvinfo : EIATTR_FRAME_SIZE
	.align		4
.L_3:
        /*0018*/ 	.byte	0x04, 0x11
        /*001a*/ 	.short	(.L_5 - .L_4)
	.align		4
.L_4:
        /*001c*/ 	.word	index@(triton_poi_fused_add_addmm_4)
        /*0020*/ 	.word	0x00000000


	//----- nvinfo : EIATTR_MIN_STACK_SIZE
	.align		4
.L_5:
        /*0024*/ 	.byte	0x04, 0x12
        /*0026*/ 	.short	(.L_7 - .L_6)
	.align		4
.L_6:
        /*0028*/ 	.word	index@(triton_poi_fused_add_addmm_4)
        /*002c*/ 	.word	0x00000000
.L_7:


//--------------------- .nv.info.triton_poi_fused_add_addmm_4 --------------------------
	.section	.nv.info.triton_poi_fused_add_addmm_4,"",@"SHT_CUDA_INFO"
	.sectionflags	@""
	.align	4


	//----- nvinfo : EIATTR_CUDA_API_VERSION
	.align		4
        /*0000*/ 	.byte	0x04, 0x37
        /*0002*/ 	.short	(.L_9 - .L_8)
.L_8:
        /*0004*/ 	.word	0x0000007c


	//----- nvinfo : EIATTR_KPARAM_INFO
	.align		4
.L_9:
        /*0008*/ 	.byte	0x04, 0x17
        /*000a*/ 	.short	(.L_11 - .L_10)
.L_10:
        /*000c*/ 	.word	0x00000000
        /*0010*/ 	.short	0x0005
        /*0012*/ 	.short	0x0028
        /*0014*/ 	.byte	0x00, 0xf0, 0x11, 0x00


	//----- nvinfo : EIATTR_KPARAM_INFO
	.align		4
.L_11:
        /*0018*/ 	.byte	0x04, 0x17
        /*001a*/ 	.short	(.L_13 - .L_12)
.L_12:
        /*001c*/ 	.word	0x00000000
        /*0020*/ 	.short	0x0004
        /*0022*/ 	.short	0x0020
        /*0024*/ 	.byte	0x00, 0xf4, 0x21, 0x00


	//----- nvinfo : EIATTR_KPARAM_INFO
	.align		4
.L_13:
        /*0028*/ 	.byte	0x04, 0x17
        /*002a*/ 	.short	(.L_15 - .L_14)
.L_14:
        /*002c*/ 	.word	0x00000000
        /*0030*/ 	.short	0x0003
        /*0032*/ 	.short	0x0018
        /*0034*/ 	.byte	0x00, 0xf4, 0x21, 0x00


	//----- nvinfo : EIATTR_KPARAM_INFO
	.align		4
.L_15:
        /*0038*/ 	.byte	0x04, 0x17
        /*003a*/ 	.short	(.L_17 - .L_16)
.L_16:
        /*003c*/ 	.word	0x00000000
        /*0040*/ 	.short	0x0002
        /*0042*/ 	.short	0x0010
        /*0044*/ 	.byte	0x00, 0xf4, 0x21, 0x00


	//----- nvinfo : EIATTR_KPARAM_INFO
	.align		4
.L_17:
        /*0048*/ 	.byte	0x04, 0x17
        /*004a*/ 	.short	(.L_19 - .L_18)
.L_18:
        /*004c*/ 	.word	0x00000000
        /*0050*/ 	.short	0x0001
        /*0052*/ 	.short	0x0008
        /*0054*/ 	.byte	0x00, 0xf4, 0x21, 0x00


	//----- nvinfo : EIATTR_KPARAM_INFO
	.align		4
.L_19:
        /*0058*/ 	.byte	0x04, 0x17
        /*005a*/ 	.short	(.L_21 - .L_20)
.L_20:
        /*005c*/ 	.word	0x00000000
        /*0060*/ 	.short	0x0000
        /*0062*/ 	.short	0x0000
        /*0064*/ 	.byte	0x00, 0xf4, 0x21, 0x00


	//----- nvinfo : EIATTR_SPARSE_MMA_MASK
	.align		4
.L_21:
        /*0068*/ 	.byte	0x03, 0x50
        /*006a*/ 	.short	0x0000


	//----- nvinfo : EIATTR_MAXREG_COUNT
	.align		4
        /*006c*/ 	.byte	0x03, 0x1b
        /*006e*/ 	.short	0x00ff


	//----- nvinfo : EIATTR_EXIT_INSTR_OFFSETS
	.align		4
        /*0070*/ 	.byte	0x04, 0x1c
        /*0072*/ 	.short	(.L_23 - .L_22)


	//   ....[0]....
.L_22:
        /*0074*/ 	.word	0x000002c0


	//   ....[1]....
        /*0078*/ 	.word	0x000002e0


	//----- nvinfo : EIATTR_REQNTID
	.align		4
.L_23:
        /*007c*/ 	.byte	0x04, 0x10
        /*007e*/ 	.short	(.L_25 - .L_24)
.L_24:
        /*0080*/ 	.word	0x00000020
        /*0084*/ 	.word	0x00000001
        /*0088*/ 	.word	0x00000001


	//----- nvinfo : EIATTR_CBANK_PARAM_SIZE
	.align		4
.L_25:
        /*008c*/ 	.byte	0x03, 0x19
        /*008e*/ 	.short	0x002c


	//----- nvinfo : EIATTR_PARAM_CBANK
	.align		4
        /*0090*/ 	.byte	0x04, 0x0a
        /*0092*/ 	.short	(.L_27 - .L_26)
	.align		4
.L_26:
        /*0094*/ 	.word	index@(.nv.constant0.triton_poi_fused_add_addmm_4)
        /*0098*/ 	.short	0x0210
        /*009a*/ 	.short	0x002c


	//----- nvinfo : EIATTR_SW_WAR
	.align		4
.L_27:
        /*009c*/ 	.byte	0x04, 0x36
        /*009e*/ 	.short	(.L_29 - .L_28)
.L_28:
        /*00a0*/ 	.word	0x00000008
.L_29:


//--------------------- .nv.callgraph             --------------------------
	.section	.nv.callgraph,"",@"SHT_CUDA_CALLGRAPH"
	.align	4
	.sectionentsize	8
	.align		4
        /*0000*/ 	.word	0x00000000
	.align		4
        /*0004*/ 	.word	0xffffffff
	.align		4
        /*0008*/ 	.word	0x00000000
	.align		4
        /*000c*/ 	.word	0xfffffffe
	.align		4
        /*0010*/ 	.word	0x00000000
	.align		4
        /*0014*/ 	.word	0xfffffffd
	.align		4
        /*0018*/ 	.word	0x00000000
	.align		4
        /*001c*/ 	.word	0xfffffffc


//--------------------- .text.triton_poi_fused_add_addmm_4 --------------------------
	.section	.text.triton_poi_fused_add_addmm_4,"ax",@progbits
	.align	128
        .global         triton_poi_fused_add_addmm_4
        .type           triton_poi_fused_add_addmm_4,@function
        .size           triton_poi_fused_add_addmm_4,(.L_x_1 - triton_poi_fused_add_addmm_4)
        .other          triton_poi_fused_add_addmm_4,@"STO_CUDA_ENTRY STV_DEFAULT"
triton_poi_fused_add_addmm_4:
.text.triton_poi_fused_add_addmm_4:
[----:B------:R-:W0:Y:S01]  /*0000*/  LDC R1, c[0x0][0x28] ;  /* 0x00000a00ff017b82 */ /* 0x000e220000000800 */
[----:B------:R-:W1:Y:S07]  /*0010*/  S2R R0, SR_TID.X ;  /* 0x0000000000007919 */ /* 0x000e6e0000002100 */
[----:B------:R-:W2:Y:S01]  /*0020*/  LDC.64 R4, c[0x0][0x218] ;  /* 0x00008600ff047b82 */ /* 0x000ea20000000a00 */
[----:B------:R-:W-:Y:S01]  /*0030*/  CS2R R18, SRZ ;  /* 0x0000000000127805 */ /* 0x000fe2000001ff00 */
[----:B------:R-:W-:Y:S01]  /*0040*/  ULDC.64 UR4, c[0x0][0x208] ;  /* 0x0000820000047ab9 */ /* 0x000fe20000000a00 */
[----:B------:R-:W3:Y:S05]  /*0050*/  S2R R13, SR_CTAID.X ;  /* 0x00000000000d7919 */ /* 0x000eea0000002500 */
[----:B------:R-:W4:Y:S08]  /*0060*/  LDC.64 R10, c[0x0][0x230] ;  /* 0x00008c00ff0a7b82 */ /* 0x000f300000000a00 */
[----:B------:R-:W5:Y:S08]  /*0070*/  LDC.64 R8, c[0x0][0x228] ;  /* 0x00008a00ff087b82 */ /* 0x000f700000000a00 */
[----:B------:R-:W2:Y:S01]  /*0080*/  LDC.64 R6, c[0x0][0x220] ;  /* 0x00008800ff067b82 */ /* 0x000ea20000000a00 */
[----:B-1----:R-:W-:-:S07]  /*0090*/  SHF.L.U32 R0, R0, 0x1, RZ ;  /* 0x0000000100007819 */ /* 0x002fce00000006ff */
[----:B------:R-:W1:Y:S01]  /*00a0*/  LDC.64 R2, c[0x0][0x210] ;  /* 0x00008400ff027b82 */ /* 0x000e620000000a00 */
[----:B------:R-:W-:-:S04]  /*00b0*/  LOP3.LUT R0, R0, 0x3e, RZ, 0xc0, !PT ;  /* 0x0000003e00007812 */ /* 0x000fc800078ec0ff */
[----:B---3--:R-:W-:-:S04]  /*00c0*/  LEA R13, R13, R0, 0x6 ;  /* 0x000000000d0d7211 */ /* 0x008fc800078e30ff */
[C---:B------:R-:W-:Y:S01]  /*00d0*/  ISETP.GE.AND P0, PT, R13.reuse, 0x28, PT ;  /* 0x000000280d00780c */ /* 0x040fe20003f06270 */
[----:B------:R-:W-:Y:S01]  /*00e0*/  IMAD.HI R0, R13, 0x66666667, RZ ;  /* 0x666666670d007827 */ /* 0x000fe200078e02ff */
[----:B------:R-:W-:-:S03]  /*00f0*/  CS2R R20, SRZ ;  /* 0x0000000000147805 */ /* 0x000fc6000001ff00 */
[C---:B-----5:R-:W-:Y:S01]  /*0100*/  IMAD.WIDE R8, R13.reuse, 0x4, R8 ;  /* 0x000000040d087825 */ /* 0x060fe200078e0208 */
[----:B------:R-:W-:Y:S02]  /*0110*/  SHF.R.U32.HI R15, RZ, 0x1f, R0 ;  /* 0x0000001fff0f7819 */ /* 0x000fe40000011600 */
[----:B------:R-:W-:Y:S01]  /*0120*/  CS2R R16, SRZ ;  /* 0x0000000000107805 */ /* 0x000fe2000001ff00 */
[----:B0-2---:R-:W-:Y:S01]  /*0130*/  IMAD.WIDE R6, R13, 0x4, R6 ;  /* 0x000000040d067825 */ /* 0x005fe200078e0206 */
[----:B------:R-:W-:-:S03]  /*0140*/  LEA.HI.SX32 R0, R0, R15, 0x1e ;  /* 0x0000000f00007211 */ /* 0x000fc600078ff2ff */
[----:B------:R-:W2:Y:S01]  /*0150*/  @!P0 LDG.E.64 R18, desc[UR4][R8.64] ;  /* 0x0000000408128981 */ /* 0x000ea2000c1e1b00 */
[----:B-1----:R-:W-:-:S03]  /*0160*/  IMAD.WIDE R2, R13, 0x4, R2 ;  /* 0x000000040d027825 */ /* 0x002fc600078e0202 */
[----:B------:R-:W3:Y:S01]  /*0170*/  @!P0 LDG.E.64 R16, desc[UR4][R6.64] ;  /* 0x0000000406108981 */ /* 0x000ee2000c1e1b00 */
[----:B------:R-:W-:-:S04]  /*0180*/  IMAD R15, R0, -0xa, R13 ;  /* 0xfffffff6000f7824 */ /* 0x000fc800078e020d */
[----:B------:R-:W-:-:S04]  /*0190*/  IMAD.WIDE R4, R15, 0x4, R4 ;  /* 0x000000040f047825 */ /* 0x000fc800078e0204 */
[----:B----4-:R-:W-:Y:S01]  /*01a0*/  IMAD.WIDE R10, R15, 0x4, R10 ;  /* 0x000000040f0a7825 */ /* 0x010fe200078e020a */
[----:B------:R-:W-:Y:S02]  /*01b0*/  CS2R R14, SRZ ;  /* 0x00000000000e7805 */ /* 0x000fe4000001ff00 */
[----:B------:R-:W-:Y:S02]  /*01c0*/  CS2R R12, SRZ ;  /* 0x00000000000c7805 */ /* 0x000fe4000001ff00 */
[----:B------:R-:W4:Y:S04]  /*01d0*/  @!P0 LDG.E.EL.64 R20, desc[UR4][R10.64] ;  /* 0x000000040a148981 */ /* 0x000f28000c2e1b00 */
[----:B------:R-:W2:Y:S04]  /*01e0*/  @!P0 LDG.E.EL.64 R14, desc[UR4][R4.64] ;  /* 0x00000004040e8981 */ /* 0x000ea8000c2e1b00 */
[----:B------:R-:W5:Y:S01]  /*01f0*/  @!P0 LDG.E.64 R12, desc[UR4][R2.64] ;  /* 0x00000004020c8981 */ /* 0x000f62000c1e1b00 */
[--C-:B--2---:R-:W-:Y:S01]  /*0200*/  FADD R5, R18, R14.reuse ;  /* 0x0000000e12057221 */ /* 0x104fe20000000000 */
[--C-:B------:R-:W-:Y:S01]  /*0210*/  FADD R0, R19, R15.reuse ;  /* 0x0000000f13007221 */ /* 0x100fe20000000000 */
[----:B---3--:R-:W-:Y:S01]  /*0220*/  FADD R16, R16, R14 ;  /* 0x0000000e10107221 */ /* 0x008fe20000000000 */
[----:B------:R-:W-:Y:S01]  /*0230*/  FADD R17, R17, R15 ;  /* 0x0000000f11117221 */ /* 0x000fe20000000000 */
[----:B----4-:R-:W-:Y:S01]  /*0240*/  FADD R5, R5, R20 ;  /* 0x0000001405057221 */ /* 0x010fe20000000000 */
[----:B------:R-:W-:Y:S01]  /*0250*/  FADD R0, R0, R21 ;  /* 0x0000001500007221 */ /* 0x000fe20000000000 */
[----:B-----5:R-:W-:Y:S01]  /*0260*/  FADD R12, R14, R12 ;  /* 0x0000000c0e0c7221 */ /* 0x020fe20000000000 */
[----:B------:R-:W-:Y:S01]  /*0270*/  FADD R13, R15, R13 ;  /* 0x0000000d0f0d7221 */ /* 0x000fe20000000000 */
[----:B------:R-:W-:Y:S01]  /*0280*/  FADD R5, R16, R5 ;  /* 0x0000000510057221 */ /* 0x000fe20000000000 */
[----:B------:R-:W-:-:S03]  /*0290*/  FADD R0, R17, R0 ;  /* 0x0000000011007221 */ /* 0x000fc60000000000 */
[----:B------:R-:W-:Y:S01]  /*02a0*/  FADD R12, R12, R5 ;  /* 0x000000050c0c7221 */ /* 0x000fe20000000000 */
[----:B------:R-:W-:Y:S01]  /*02b0*/  FADD R13, R13, R0 ;  /* 0x000000000d0d7221 */ /* 0x000fe20000000000 */
[----:B------:R-:W-:Y:S06]  /*02c0*/  @P0 EXIT ;  /* 0x000000000000094d */ /* 0x000fec0003800000 */
[----:B------:R-:W-:Y:S01]  /*02d0*/  STG.E.64 desc[UR4][R2.64], R12 ;  /* 0x0000000c02007986 */ /* 0x000fe2000c101b04 */
[----:B------:R-:W-:Y:S05]  /*02e0*/  EXIT ;  /* 0x000000000000794d */ /* 0x000fea0003800000 */
.L_x_0:
[----:B------:R-:W-:-:S00]  /*02f0*/  BRA `(.L_x_0) ;  /* 0xfffffffc00fc7947 */ /* 0x000fc0000383ffff */
[----:B------:R-:W-:-:S00]  /*0300*/  NOP ;  /* 0x0000000000007918 */ /* 0x000fc00000000000 */
[----:B------:R-:W-:-:S00]  /*0310*/  NOP ;  /* 0x0000000000007918 */ /* 0x000fc00000000000 */
[----:B------:R-:W-:-:S00]  /*0320*/  NOP ;  /* 0x0000000000007918 */ /* 0x000fc00000000000 */
[----:B------:R-:W-:-:S00]  /*0330*/  NOP ;  /* 0x0000000000007918 */ /* 0x000fc00000000000 */
[----:B------:R-:W-:-:S00]  /*0340*/  NOP ;  /* 0x0000000000007918 */ /* 0x000fc00000000000 */
[----:B------:R-:W-:-:S00]  /*0350*/  NOP ;  /* 0x0000000000007918 */ /* 0x000fc00000000000 */
[----:B------:R-:W-:-:S00]  /*0360*/  NOP ;  /* 0x0000000000007918 */ /* 0x000fc00000000000 */
[----:B------:R-:W-:-:S00]  /*0370*/  NOP ;  /* 0x0000000000007918 */ /* 0x000fc00000000000 */
.L_x_1:


//--------------------- .nv.constant0.triton_poi_fused_add_addmm_4 --------------------------
	.section	.nv.constant0.triton_poi_fused_add_addmm_4,"a",@progbits
	.sectionflags	@""
	.align	4
.nv.constant0.triton_poi_fused_add_addmm_4:
	.zero		572
